//
// Generated by NVIDIA NVVM Compiler
//
// Compiler Build ID: CL-36424714
// Cuda compilation tools, release 13.0, V13.0.88
// Based on NVVM 20.0.0
//

.version 9.0
.target sm_100
.address_size 64

	// .globl	default_function_kernel

.visible .entry default_function_kernel(
	.param .u64 .ptr .align 1 default_function_kernel_param_0,
	.param .u64 .ptr .align 1 default_function_kernel_param_1
)
.maxntid 12
{
	.reg .pred 	%p<3>;
	.reg .b32 	%r<7>;
	.reg .b32 	%f<3>;
	.reg .b64 	%rd<8>;

	ld.param.u64 	%rd1, [default_function_kernel_param_0];
	ld.param.u64 	%rd2, [default_function_kernel_param_1];
	mov.u32 	%r1, %ctaid.x;
	shl.b32 	%r3, %r1, 1;
	mov.u32 	%r2, %tid.x;
	setp.gt.u32 	%p1, %r2, 5;
	selp.u32 	%r4, 1, 0, %p1;
	or.b32  	%r5, %r3, %r4;
	setp.gt.u32 	%p2, %r5, 8;
	@%p2 bra 	$L__BB0_2;
	cvta.to.global.u64 	%rd3, %rd2;
	cvta.to.global.u64 	%rd4, %rd1;
	mad.lo.s32 	%r6, %r1, 12, %r2;
	mul.wide.u32 	%rd5, %r6, 4;
	add.s64 	%rd6, %rd3, %rd5;
	ld.global.nc.f32 	%f1, [%rd6];
	cvt.rmi.f32.f32 	%f2, %f1;
	add.s64 	%rd7, %rd4, %rd5;
	st.global.f32 	[%rd7], %f2;
$L__BB0_2:
	ret;

}


// ===== COMPILED SASS (sm_100) =====

	.target	sm_100

	.elftype	@"ET_EXEC"


//--------------------- .note.nv.tkinfo           --------------------------
	.section	.note.nv.tkinfo,"",@"SHT_NOTE"
	.sectionflags	@"SHF_NOTE_NV_TKINFO"
	.tkinfo
        /*0018*/ 	.word	0x00000002
        /*0030*/ 	.string	""
        /*0030*/ 	.string	"ptxas"
        /*0030*/ 	.string	"Cuda compilation tools, release 13.0, V13.0.88"
        /*0030*/ 	.string	"Build cuda_13.0.r13.0/compiler.36424714_0"
        /*0030*/ 	.string	"-arch sm_100 -m 64 "



//--------------------- .note.nv.cuinfo           --------------------------
	.section	.note.nv.cuinfo,"",@"SHT_NOTE"
	.sectionflags	@"SHF_NOTE_NV_CUINFO"
        /*0018*/ 	.short	0x0002
        /*001a*/ 	.short	0x0064
        /*001c*/ 	.short	0x0082
	.zero		2


//--------------------- .nv.info                  --------------------------
	.section	.nv.info,"",@"SHT_CUDA_INFO"
	.align	4


	//----- nvinfo : EIATTR_REGCOUNT
	.align		4
        /*0000*/ 	.byte	0x04, 0x2f
        /*0002*/ 	.short	(.L_1 - .L_0)
	.align		4
.L_0:
        /*0004*/ 	.word	index@(default_function_kernel)
        /*0008*/ 	.word	0x0000000c


	//----- nvinfo : EIATTR_FRAME_SIZE
	.align		4
.L_1:
        /*000c*/ 	.byte	0x04, 0x11
        /*000e*/ 	.short	(.L_3 - .L_2)
	.align		4
.L_2:
        /*0010*/ 	.word	index@(default_function_kernel)
        /*0014*/ 	.word	0x00000000


	//----- nvinfo : EIATTR_MIN_STACK_SIZE
	.align		4
.L_3:
        /*0018*/ 	.byte	0x04, 0x12
        /*001a*/ 	.short	(.L_5 - .L_4)
	.align		4
.L_4:
        /*001c*/ 	.word	index@(default_function_kernel)
        /*0020*/ 	.word	0x00000000
.L_5:


//--------------------- .nv.compat                --------------------------
	.section	.nv.compat,"",@"SHT_CUDA_COMPAT_INFO"
	.align	4
        /*0000*/ 	.byte	0x02, 0x09, 0x00, 0x00, 0x02, 0x02, 0x01, 0x00, 0x02, 0x05, 0x05, 0x00, 0x03, 0x07, 0x01, 0x01
        /*0010*/ 	.byte	0x02, 0x03, 0x00, 0x00, 0x02, 0x06, 0x01, 0x00, 0x04, 0x0b, 0x08, 0x00, 0x09, 0x00, 0x00, 0x00
        /*0020*/ 	.byte	0x00, 0x00, 0x00, 0x00


//--------------------- .nv.info.default_function_kernel --------------------------
	.section	.nv.info.default_function_kernel,"",@"SHT_CUDA_INFO"
	.sectionflags	@""
	.align	4


	//----- nvinfo : EIATTR_CUDA_API_VERSION
	.align		4
        /*0000*/ 	.byte	0x04, 0x37
        /*0002*/ 	.short	(.L_7 - .L_6)
.L_6:
        /*0004*/ 	.word	0x00000082


	//----- nvinfo : EIATTR_KPARAM_INFO
	.align		4
.L_7:
        /*0008*/ 	.byte	0x04, 0x17
        /*000a*/ 	.short	(.L_9 - .L_8)
.L_8:
        /*000c*/ 	.word	0x00000000
        /*0010*/ 	.short	0x0001
        /*0012*/ 	.short	0x0008
        /*0014*/ 	.byte	0x00, 0xf5, 0x21, 0x00


	//----- nvinfo : EIATTR_KPARAM_INFO
	.align		4
.L_9:
        /*0018*/ 	.byte	0x04, 0x17
        /*001a*/ 	.short	(.L_11 - .L_10)
.L_10:
        /*001c*/ 	.word	0x00000000
        /*0020*/ 	.short	0x0000
        /*0022*/ 	.short	0x0000
        /*0024*/ 	.byte	0x00, 0xf5, 0x21, 0x00


	//----- nvinfo : EIATTR_SPARSE_MMA_MASK
	.align		4
.L_11:
        /*0028*/ 	.byte	0x03, 0x50
        /*002a*/ 	.short	0x0000


	//----- nvinfo : EIATTR_MAXREG_COUNT
	.align		4
        /*002c*/ 	.byte	0x03, 0x1b
        /*002e*/ 	.short	0x00ff


	//----- nvinfo : EIATTR_MERCURY_ISA_VERSION
	.align		4
        /*0030*/ 	.byte	0x03, 0x5f
        /*0032*/ 	.short	0x0101


	//----- nvinfo : EIATTR_VRC_CTA_INIT_COUNT
	.align		4
        /*0034*/ 	.byte	0x02, 0x4a
	.zero		1
	.zero		1


	//----- nvinfo : EIATTR_EXIT_INSTR_OFFSETS
	.align		4
        /*0038*/ 	.byte	0x04, 0x1c
        /*003a*/ 	.short	(.L_13 - .L_12)


	//   ....[0]....
.L_12:
        /*003c*/ 	.word	0x00000070


	//   ....[1]....
        /*0040*/ 	.word	0x00000110


	//----- nvinfo : EIATTR_MAX_THREADS
	.align		4
.L_13:
        /*0044*/ 	.byte	0x04, 0x05
        /*0046*/ 	.short	(.L_15 - .L_14)
.L_14:
        /*0048*/ 	.word	0x0000000c
        /*004c*/ 	.word	0x00000001
        /*0050*/ 	.word	0x00000001


	//----- nvinfo : EIATTR_CBANK_PARAM_SIZE
	.align		4
.L_15:
        /*0054*/ 	.byte	0x03, 0x19
        /*0056*/ 	.short	0x0010


	//----- nvinfo : EIATTR_PARAM_CBANK
	.align		4
        /*0058*/ 	.byte	0x04, 0x0a
        /*005a*/ 	.short	(.L_17 - .L_16)
	.align		4
.L_16:
        /*005c*/ 	.word	index@(.nv.constant0.default_function_kernel)
        /*0060*/ 	.short	0x0380
        /*0062*/ 	.short	0x0010


	//----- nvinfo : EIATTR_SW_WAR
	.align		4
.L_17:
        /*0064*/ 	.byte	0x04, 0x36
        /*0066*/ 	.short	(.L_19 - .L_18)
.L_18:
        /*0068*/ 	.word	0x00000008
.L_19:


//--------------------- .nv.callgraph             --------------------------
	.section	.nv.callgraph,"",@"SHT_CUDA_CALLGRAPH"
	.align	4
	.sectionentsize	8
	.align		4
        /*0000*/ 	.word	0x00000000
	.align		4
        /*0004*/ 	.word	0xffffffff
	.align		4
        /*0008*/ 	.word	0x00000000
	.align		4
        /*000c*/ 	.word	0xfffffffe
	.align		4
        /*0010*/ 	.word	0x00000000
	.align		4
        /*0014*/ 	.word	0xfffffffd
	.align		4
        /*0018*/ 	.word	0x00000000
	.align		4
        /*001c*/ 	.word	0xfffffffc


//--------------------- .text.default_function_kernel --------------------------
	.section	.text.default_function_kernel,"ax",@progbits
	.align	128
        .global         default_function_kernel
        .type           default_function_kernel,@function
        .size           default_function_kernel,(.L_x_1 - default_function_kernel)
        .other          default_function_kernel,@"STO_CUDA_ENTRY STV_DEFAULT"
default_function_kernel:
.text.default_function_kernel:
[----:B------:R-:W-:Y:S01]  /*0000*/  LDC R1, c[0x0][0x37c] ;  /* 0x0000df00ff017b82 */ /* 0x000fe20000000800 */
[----:B------:R-:W0:Y:S01]  /*0010*/  S2R R4, SR_TID.X ;  /* 0x0000000000047919 */ /* 0x000e220000002100 */
[----:B------:R-:W1:Y:S01]  /*0020*/  S2R R7, SR_CTAID.X ;  /* 0x0000000000077919 */ /* 0x000e620000002500 */
[----:B0-----:R-:W-:-:S04]  /*0030*/  ISETP.GT.U32.AND P0, PT, R4, 0x5, PT ;  /* 0x000000050400780c */ /* 0x001fc80003f04070 */
[----:B------:R-:W-:-:S04]  /*0040*/  SEL R0, RZ, 0x1, !P0 ;  /* 0x00000001ff007807 */ /* 0x000fc80004000000 */
[----:B-1----:R-:W-:-:S04]  /*0050*/  LEA R0, R7, R0, 0x1 ;  /* 0x0000000007007211 */ /* 0x002fc800078e08ff */
[----:B------:R-:W-:-:S13]  /*0060*/  ISETP.GT.U32.AND P0, PT, R0, 0x8, PT ;  /* 0x000000080000780c */ /* 0x000fda0003f04070 */
[----:B------:R-:W-:Y:S05]  /*0070*/  @P0 EXIT ;  /* 0x000000000000094d */ /* 0x000fea0003800000 */
[----:B------:R-:W0:Y:S01]  /*0080*/  LDC.64 R2, c[0x0][0x388] ;  /* 0x0000e200ff027b82 */ /* 0x000e220000000a00 */
[----:B------:R-:W1:Y:S01]  /*0090*/  LDCU.64 UR4, c[0x0][0x358] ;  /* 0x00006b00ff0477ac */ /* 0x000e620008000a00 */
[----:B------:R-:W-:-:S06]  /*00a0*/  IMAD R7, R7, 0xc, R4 ;  /* 0x0000000c07077824 */ /* 0x000fcc00078e0204 */
[----:B------:R-:W2:Y:S01]  /*00b0*/  LDC.64 R4, c[0x0][0x380] ;  /* 0x0000e000ff047b82 */ /* 0x000ea20000000a00 */
[----:B0-----:R-:W-:-:S06]  /*00c0*/  IMAD.WIDE.U32 R2, R7, 0x4, R2 ;  /* 0x0000000407027825 */ /* 0x001fcc00078e0002 */
[----:B-1----:R-:W3:Y:S01]  /*00d0*/  LDG.E.CONSTANT R2, desc[UR4][R2.64] ;  /* 0x0000000402027981 */ /* 0x002ee2000c1e9900 */
[----:B--2---:R-:W-:Y:S01]  /*00e0*/  IMAD.WIDE.U32 R4, R7, 0x4, R4 ;  /* 0x0000000407047825 */ /* 0x004fe200078e0004 */
[----:B---3--:R-:W0:Y:S04]  /*00f0*/  FRND.FLOOR R9, R2 ;  /* 0x0000000200097307 */ /* 0x008e280000205000 */
[----:B0-----:R-:W-:Y:S01]  /*0100*/  STG.E desc[UR4][R4.64], R9 ;  /* 0x0000000904007986 */ /* 0x001fe2000c101904 */
[----:B------:R-:W-:Y:S05]  /*0110*/  EXIT ;  /* 0x000000000000794d */ /* 0x000fea0003800000 */
.L_x_0:
[----:B------:R-:W-:-:S00]  /*0120*/  BRA `(.L_x_0) ;  /* 0xfffffffc00fc7947 */ /* 0x000fc0000383ffff */
[----:B------:R-:W-:-:S00]  /*0130*/  NOP ;  /* 0x0000000000007918 */ /* 0x000fc00000000000 */
        /* <DEDUP_REMOVED lines=12> */
.L_x_1:


//--------------------- .nv.shared.reserved.0     --------------------------
	.section	.nv.shared.reserved.0,"aw",@nobits
	.weak		__nv_reservedSMEM_offset_0_alias
	.size		__nv_reservedSMEM_offset_0_alias, 0, 64
	.other		__nv_reservedSMEM_offset_0_alias,@"STO_CUDA_RESERVED_SHARED STV_DEFAULT"
__nv_reservedSMEM_offset_0_alias:
	.zero		0
	.zero		64


//--------------------- .nv.constant0.default_function_kernel --------------------------
	.section	.nv.constant0.default_function_kernel,"a",@progbits
	.sectionflags	@""
	.align	4
.nv.constant0.default_function_kernel:
	.zero		912


//--------------------- SYMBOLS --------------------------

	.type		.nv.reservedSmem.offset0,@object
	.size		.nv.reservedSmem.offset0,0x4
